//
// Generated by NVIDIA NVVM Compiler
//
// Compiler Build ID: CL-36424714
// Cuda compilation tools, release 13.0, V13.0.88
// Based on NVVM 20.0.0
//

.version 9.0
.target sm_100
.address_size 64

	// .globl	_Z5hellov
.extern .func  (.param .b32 func_retval0) vprintf
(
	.param .b64 vprintf_param_0,
	.param .b64 vprintf_param_1
)
;
.global .align 1 .b8 $str[18] = {71, 80, 85, 58, 32, 72, 111, 108, 97, 32, 77, 117, 110, 100, 111, 33, 10};

.visible .entry _Z5hellov()
{
	.reg .b32 	%r<3>;
	.reg .b64 	%rd<3>;

	mov.u64 	%rd1, $str;
	cvta.global.u64 	%rd2, %rd1;
	{ // callseq 0, 0
	.param .b64 param0;
	st.param.b64 	[param0], %rd2;
	.param .b64 param1;
	st.param.b64 	[param1], 0;
	.param .b32 retval0;
	call.uni (retval0), 
	vprintf, 
	(
	param0, 
	param1
	);
	ld.param.b32 	%r1, [retval0];
	} // callseq 0
	ret;

}


// ===== COMPILED SASS (sm_100) =====

	.target	sm_100

	.elftype	@"ET_EXEC"


//--------------------- .note.nv.tkinfo           --------------------------
	.section	.note.nv.tkinfo,"",@"SHT_NOTE"
	.sectionflags	@"SHF_NOTE_NV_TKINFO"
	.tkinfo
        /*0018*/ 	.word	0x00000002
        /*0030*/ 	.string	""
        /*0030*/ 	.string	"ptxas"
        /*0030*/ 	.string	"Cuda compilation tools, release 13.0, V13.0.88"
        /*0030*/ 	.string	"Build cuda_13.0.r13.0/compiler.36424714_0"
        /*0030*/ 	.string	"-arch sm_100 -m 64 "



//--------------------- .note.nv.cuinfo           --------------------------
	.section	.note.nv.cuinfo,"",@"SHT_NOTE"
	.sectionflags	@"SHF_NOTE_NV_CUINFO"
        /*0018*/ 	.short	0x0002
        /*001a*/ 	.short	0x0064
        /*001c*/ 	.short	0x0082
	.zero		2


//--------------------- .nv.info                  --------------------------
	.section	.nv.info,"",@"SHT_CUDA_INFO"
	.align	4


	//----- nvinfo : EIATTR_REGCOUNT
	.align		4
        /*0000*/ 	.byte	0x04, 0x2f
        /*0002*/ 	.short	(.L_2 - .L_1)
	.align		4
.L_1:
        /*0004*/ 	.word	index@(_Z5hellov)
        /*0008*/ 	.word	0x00000018


	//----- nvinfo : EIATTR_FRAME_SIZE
	.align		4
.L_2:
        /*000c*/ 	.byte	0x04, 0x11
        /*000e*/ 	.short	(.L_4 - .L_3)
	.align		4
.L_3:
        /*0010*/ 	.word	index@(_Z5hellov)
        /*0014*/ 	.word	0x00000000


	//----- nvinfo : EIATTR_MIN_STACK_SIZE
	.align		4
.L_4:
        /*0018*/ 	.byte	0x04, 0x12
        /*001a*/ 	.short	(.L_6 - .L_5)
	.align		4
.L_5:
        /*001c*/ 	.word	index@(_Z5hellov)
        /*0020*/ 	.word	0x00000000
.L_6:


//--------------------- .nv.compat                --------------------------
	.section	.nv.compat,"",@"SHT_CUDA_COMPAT_INFO"
	.align	4
        /*0000*/ 	.byte	0x02, 0x09, 0x00, 0x00, 0x02, 0x02, 0x01, 0x00, 0x02, 0x05, 0x05, 0x00, 0x03, 0x07, 0x01, 0x01
        /*0010*/ 	.byte	0x02, 0x03, 0x00, 0x00, 0x02, 0x06, 0x01, 0x00, 0x04, 0x0b, 0x08, 0x00, 0x09, 0x00, 0x00, 0x00
        /*0020*/ 	.byte	0x00, 0x00, 0x00, 0x00


//--------------------- .nv.info._Z5hellov        --------------------------
	.section	.nv.info._Z5hellov,"",@"SHT_CUDA_INFO"
	.sectionflags	@""
	.align	4


	//----- nvinfo : EIATTR_CUDA_API_VERSION
	.align		4
        /*0000*/ 	.byte	0x04, 0x37
        /*0002*/ 	.short	(.L_8 - .L_7)
.L_7:
        /*0004*/ 	.word	0x00000082


	//----- nvinfo : EIATTR_SPARSE_MMA_MASK
	.align		4
.L_8:
        /*0008*/ 	.byte	0x03, 0x50
        /*000a*/ 	.short	0x0000


	//----- nvinfo : EIATTR_MAXREG_COUNT
	.align		4
        /*000c*/ 	.byte	0x03, 0x1b
        /*000e*/ 	.short	0x00ff


	//----- nvinfo : EIATTR_EXTERNS
	.align		4
        /*0010*/ 	.byte	0x04, 0x0f
        /*0012*/ 	.short	(.L_10 - .L_9)


	//   ....[0]....
	.align		4
.L_9:
        /*0014*/ 	.word	index@(vprintf)


	//----- nvinfo : EIATTR_MERCURY_ISA_VERSION
	.align		4
.L_10:
        /*0018*/ 	.byte	0x03, 0x5f
        /*001a*/ 	.short	0x0101


	//----- nvinfo : EIATTR_VRC_CTA_INIT_COUNT
	.align		4
        /*001c*/ 	.byte	0x02, 0x4a
	.zero		1
	.zero		1


	//----- nvinfo : EIATTR_SYSCALL_OFFSETS
	.align		4
        /*0020*/ 	.byte	0x04, 0x46
        /*0022*/ 	.short	(.L_12 - .L_11)


	//   ....[0]....
.L_11:
        /*0024*/ 	.word	0x00000080


	//----- nvinfo : EIATTR_EXIT_INSTR_OFFSETS
	.align		4
.L_12:
        /*0028*/ 	.byte	0x04, 0x1c
        /*002a*/ 	.short	(.L_14 - .L_13)


	//   ....[0]....
.L_13:
        /*002c*/ 	.word	0x00000090


	//----- nvinfo : EIATTR_SW_WAR
	.align		4
.L_14:
        /*0030*/ 	.byte	0x04, 0x36
        /*0032*/ 	.short	(.L_16 - .L_15)
.L_15:
        /*0034*/ 	.word	0x00000008
.L_16:


//--------------------- .nv.callgraph             --------------------------
	.section	.nv.callgraph,"",@"SHT_CUDA_CALLGRAPH"
	.align	4
	.sectionentsize	8
	.align		4
        /*0000*/ 	.word	0x00000000
	.align		4
        /*0004*/ 	.word	0xffffffff
	.align		4
        /*0008*/ 	.word	index@(_Z5hellov)
	.align		4
        /*000c*/ 	.word	index@(vprintf)
	.align		4
        /*0010*/ 	.word	0x00000000
	.align		4
        /*0014*/ 	.word	0xfffffffe
	.align		4
        /*0018*/ 	.word	0x00000000
	.align		4
        /*001c*/ 	.word	0xfffffffd
	.align		4
        /*0020*/ 	.word	0x00000000
	.align		4
        /*0024*/ 	.word	0xfffffffc


//--------------------- .nv.constant4             --------------------------
	.section	.nv.constant4,"a",@progbits
	.align	8
	.align		8
.nv.constant4:
        /*0000*/ 	.dword	vprintf
	.align		8
        /*0008*/ 	.dword	$str


//--------------------- .text._Z5hellov           --------------------------
	.section	.text._Z5hellov,"ax",@progbits
	.align	128
        .global         _Z5hellov
        .type           _Z5hellov,@function
        .size           _Z5hellov,(.L_x_2 - _Z5hellov)
        .other          _Z5hellov,@"STO_CUDA_ENTRY STV_DEFAULT"
_Z5hellov:
.text._Z5hellov:
[----:B------:R-:W0:Y:S01]  /*0000*/  LDC R1, c[0x0][0x37c] ;  /* 0x0000df00ff017b82 */ /* 0x000e220000000800 */
[----:B------:R-:W-:Y:S01]  /*0010*/  MOV R0, 0x0 ;  /* 0x0000000000007802 */ /* 0x000fe20000000f00 */
[----:B------:R-:W1:Y:S01]  /*0020*/  LDCU.64 UR4, c[0x4][0x8] ;  /* 0x01000100ff0477ac */ /* 0x000e620008000a00 */
[----:B------:R-:W-:-:S05]  /*0030*/  CS2R R6, SRZ ;  /* 0x0000000000067805 */ /* 0x000fca000001ff00 */
[----:B------:R2:W3:Y:S01]  /*0040*/  LDC.64 R2, c[0x4][R0] ;  /* 0x0100000000027b82 */ /* 0x0004e20000000a00 */
[----:B-1----:R-:W-:Y:S02]  /*0050*/  IMAD.U32 R4, RZ, RZ, UR4 ;  /* 0x00000004ff047e24 */ /* 0x002fe4000f8e00ff */
[----:B--2---:R-:W-:-:S07]  /*0060*/  IMAD.U32 R5, RZ, RZ, UR5 ;  /* 0x00000005ff057e24 */ /* 0x004fce000f8e00ff */
[----:B------:R-:W-:-:S07]  /*0070*/  LEPC R20, `(.L_x_0) ;  /* 0x000000001014794e */ /* 0x000fce0000000000 */
[----:B0--3--:R-:W-:Y:S05]  /*0080*/  CALL.ABS.NOINC R2 ;  /* 0x0000000002007343 */ /* 0x009fea0003c00000 */
.L_x_0:
[----:B------:R-:W-:Y:S05]  /*0090*/  EXIT ;  /* 0x000000000000794d */ /* 0x000fea0003800000 */
.L_x_1:
[----:B------:R-:W-:-:S00]  /*00a0*/  BRA `(.L_x_1) ;  /* 0xfffffffc00fc7947 */ /* 0x000fc0000383ffff */
[----:B------:R-:W-:-:S00]  /*00b0*/  NOP ;  /* 0x0000000000007918 */ /* 0x000fc00000000000 */
        /* <DEDUP_REMOVED lines=12> */
.L_x_2:


//--------------------- .nv.global.init           --------------------------
	.section	.nv.global.init,"aw",@progbits
.nv.global.init:
	.type		$str,@object
	.size		$str,(.L_0 - $str)
$str:
        /*0000*/ 	.byte	0x47, 0x50, 0x55, 0x3a, 0x20, 0x48, 0x6f, 0x6c, 0x61, 0x20, 0x4d, 0x75, 0x6e, 0x64, 0x6f, 0x21
        /*0010*/ 	.byte	0x0a, 0x00
.L_0:


//--------------------- .nv.shared.reserved.0     --------------------------
	.section	.nv.shared.reserved.0,"aw",@nobits
	.weak		__nv_reservedSMEM_offset_0_alias
	.size		__nv_reservedSMEM_offset_0_alias, 0, 64
	.other		__nv_reservedSMEM_offset_0_alias,@"STO_CUDA_RESERVED_SHARED STV_DEFAULT"
__nv_reservedSMEM_offset_0_alias:
	.zero		0
	.zero		64


//--------------------- .nv.constant0._Z5hellov   --------------------------
	.section	.nv.constant0._Z5hellov,"a",@progbits
	.sectionflags	@""
	.align	4
.nv.constant0._Z5hellov:
	.zero		896


//--------------------- SYMBOLS --------------------------

	.type		.nv.reservedSmem.offset0,@object
	.size		.nv.reservedSmem.offset0,0x4
	.type		vprintf,@function
